//
// Generated by NVIDIA NVVM Compiler
//
// Compiler Build ID: CL-36424714
// Cuda compilation tools, release 13.0, V13.0.88
// Based on NVVM 20.0.0
//

.version 9.0
.target sm_100
.address_size 64

	// .globl	_Z11step_kernelPfS_PKfS1_iiffffff

.visible .entry _Z11step_kernelPfS_PKfS1_iiffffff(
	.param .u64 .ptr .align 1 _Z11step_kernelPfS_PKfS1_iiffffff_param_0,
	.param .u64 .ptr .align 1 _Z11step_kernelPfS_PKfS1_iiffffff_param_1,
	.param .u64 .ptr .align 1 _Z11step_kernelPfS_PKfS1_iiffffff_param_2,
	.param .u64 .ptr .align 1 _Z11step_kernelPfS_PKfS1_iiffffff_param_3,
	.param .u32 _Z11step_kernelPfS_PKfS1_iiffffff_param_4,
	.param .u32 _Z11step_kernelPfS_PKfS1_iiffffff_param_5,
	.param .f32 _Z11step_kernelPfS_PKfS1_iiffffff_param_6,
	.param .f32 _Z11step_kernelPfS_PKfS1_iiffffff_param_7,
	.param .f32 _Z11step_kernelPfS_PKfS1_iiffffff_param_8,
	.param .f32 _Z11step_kernelPfS_PKfS1_iiffffff_param_9,
	.param .f32 _Z11step_kernelPfS_PKfS1_iiffffff_param_10,
	.param .f32 _Z11step_kernelPfS_PKfS1_iiffffff_param_11
)
{
	.reg .pred 	%p<4>;
	.reg .b32 	%r<35>;
	.reg .b32 	%f<43>;
	.reg .b64 	%rd<30>;

	ld.param.u32 	%r3, [_Z11step_kernelPfS_PKfS1_iiffffff_param_4];
	ld.param.u32 	%r5, [_Z11step_kernelPfS_PKfS1_iiffffff_param_5];
	ld.param.f32 	%f1, [_Z11step_kernelPfS_PKfS1_iiffffff_param_6];
	ld.param.f32 	%f2, [_Z11step_kernelPfS_PKfS1_iiffffff_param_7];
	ld.param.f32 	%f3, [_Z11step_kernelPfS_PKfS1_iiffffff_param_8];
	ld.param.f32 	%f4, [_Z11step_kernelPfS_PKfS1_iiffffff_param_9];
	ld.param.f32 	%f5, [_Z11step_kernelPfS_PKfS1_iiffffff_param_10];
	ld.param.f32 	%f6, [_Z11step_kernelPfS_PKfS1_iiffffff_param_11];
	mov.u32 	%r6, %ctaid.x;
	mov.u32 	%r7, %ntid.x;
	mov.u32 	%r8, %tid.x;
	mad.lo.s32 	%r1, %r6, %r7, %r8;
	mov.u32 	%r9, %ctaid.y;
	mov.u32 	%r10, %ntid.y;
	mov.u32 	%r11, %tid.y;
	mad.lo.s32 	%r12, %r9, %r10, %r11;
	setp.ge.s32 	%p1, %r1, %r3;
	setp.ge.s32 	%p2, %r12, %r5;
	or.pred  	%p3, %p1, %p2;
	@%p3 bra 	$L__BB0_2;
	ld.param.u64 	%rd29, [_Z11step_kernelPfS_PKfS1_iiffffff_param_3];
	ld.param.u64 	%rd28, [_Z11step_kernelPfS_PKfS1_iiffffff_param_2];
	ld.param.u64 	%rd27, [_Z11step_kernelPfS_PKfS1_iiffffff_param_1];
	ld.param.u64 	%rd26, [_Z11step_kernelPfS_PKfS1_iiffffff_param_0];
	cvta.to.global.u64 	%rd5, %rd28;
	cvta.to.global.u64 	%rd6, %rd29;
	cvta.to.global.u64 	%rd7, %rd26;
	cvta.to.global.u64 	%rd8, %rd27;
	mul.lo.s32 	%r13, %r3, %r12;
	add.s32 	%r14, %r13, %r1;
	add.s32 	%r15, %r1, 1;
	rem.s32 	%r16, %r15, %r3;
	add.s32 	%r17, %r16, %r3;
	rem.s32 	%r18, %r17, %r3;
	add.s32 	%r19, %r1, -1;
	rem.s32 	%r20, %r19, %r3;
	add.s32 	%r21, %r20, %r3;
	rem.s32 	%r22, %r21, %r3;
	add.s32 	%r23, %r12, 1;
	rem.u32 	%r24, %r23, %r5;
	add.s32 	%r25, %r24, %r5;
	rem.u32 	%r26, %r25, %r5;
	add.s32 	%r27, %r12, -1;
	rem.s32 	%r28, %r27, %r5;
	add.s32 	%r29, %r28, %r5;
	rem.u32 	%r30, %r29, %r5;
	mul.wide.s32 	%rd9, %r14, 4;
	add.s64 	%rd10, %rd5, %rd9;
	ld.global.f32 	%f7, [%rd10];
	add.s64 	%rd11, %rd6, %rd9;
	ld.global.f32 	%f8, [%rd11];
	add.s32 	%r31, %r18, %r13;
	mul.wide.s32 	%rd12, %r31, 4;
	add.s64 	%rd13, %rd5, %rd12;
	ld.global.f32 	%f9, [%rd13];
	add.s32 	%r32, %r22, %r13;
	mul.wide.s32 	%rd14, %r32, 4;
	add.s64 	%rd15, %rd5, %rd14;
	ld.global.f32 	%f10, [%rd15];
	add.f32 	%f11, %f9, %f10;
	mad.lo.s32 	%r33, %r26, %r3, %r1;
	mul.wide.s32 	%rd16, %r33, 4;
	add.s64 	%rd17, %rd5, %rd16;
	ld.global.f32 	%f12, [%rd17];
	add.f32 	%f13, %f11, %f12;
	mad.lo.s32 	%r34, %r30, %r3, %r1;
	mul.wide.s32 	%rd18, %r34, 4;
	add.s64 	%rd19, %rd5, %rd18;
	ld.global.f32 	%f14, [%rd19];
	add.f32 	%f15, %f13, %f14;
	mul.f32 	%f16, %f7, 0f40800000;
	sub.f32 	%f17, %f15, %f16;
	mul.f32 	%f18, %f4, %f4;
	div.rn.f32 	%f19, %f17, %f18;
	add.s64 	%rd20, %rd6, %rd12;
	ld.global.f32 	%f20, [%rd20];
	add.s64 	%rd21, %rd6, %rd14;
	ld.global.f32 	%f21, [%rd21];
	add.f32 	%f22, %f20, %f21;
	add.s64 	%rd22, %rd6, %rd16;
	ld.global.f32 	%f23, [%rd22];
	add.f32 	%f24, %f22, %f23;
	add.s64 	%rd23, %rd6, %rd18;
	ld.global.f32 	%f25, [%rd23];
	add.f32 	%f26, %f24, %f25;
	mul.f32 	%f27, %f8, 0f40800000;
	sub.f32 	%f28, %f26, %f27;
	div.rn.f32 	%f29, %f28, %f18;
	mul.f32 	%f30, %f7, %f8;
	mul.f32 	%f31, %f8, %f30;
	mul.f32 	%f32, %f1, %f19;
	sub.f32 	%f33, %f32, %f31;
	mov.f32 	%f34, 0f3F800000;
	sub.f32 	%f35, %f34, %f7;
	fma.rn.f32 	%f36, %f5, %f35, %f33;
	fma.rn.f32 	%f37, %f2, %f29, %f31;
	add.f32 	%f38, %f5, %f6;
	mul.f32 	%f39, %f38, %f8;
	sub.f32 	%f40, %f37, %f39;
	fma.rn.f32 	%f41, %f3, %f36, %f7;
	add.s64 	%rd24, %rd7, %rd9;
	st.global.f32 	[%rd24], %f41;
	fma.rn.f32 	%f42, %f3, %f40, %f8;
	add.s64 	%rd25, %rd8, %rd9;
	st.global.f32 	[%rd25], %f42;
$L__BB0_2:
	ret;

}


// ===== COMPILED SASS (sm_100) =====

	.target	sm_100

	.elftype	@"ET_EXEC"


//--------------------- .note.nv.tkinfo           --------------------------
	.section	.note.nv.tkinfo,"",@"SHT_NOTE"
	.sectionflags	@"SHF_NOTE_NV_TKINFO"
	.tkinfo
        /*0018*/ 	.word	0x00000002
        /*0030*/ 	.string	""
        /*0030*/ 	.string	"ptxas"
        /*0030*/ 	.string	"Cuda compilation tools, release 13.0, V13.0.88"
        /*0030*/ 	.string	"Build cuda_13.0.r13.0/compiler.36424714_0"
        /*0030*/ 	.string	"-arch sm_100 -m 64 "



//--------------------- .note.nv.cuinfo           --------------------------
	.section	.note.nv.cuinfo,"",@"SHT_NOTE"
	.sectionflags	@"SHF_NOTE_NV_CUINFO"
        /*0018*/ 	.short	0x0002
        /*001a*/ 	.short	0x0064
        /*001c*/ 	.short	0x0082
	.zero		2


//--------------------- .nv.info                  --------------------------
	.section	.nv.info,"",@"SHT_CUDA_INFO"
	.align	4


	//----- nvinfo : EIATTR_REGCOUNT
	.align		4
        /*0000*/ 	.byte	0x04, 0x2f
        /*0002*/ 	.short	(.L_1 - .L_0)
	.align		4
.L_0:
        /*0004*/ 	.word	index@(_Z11step_kernelPfS_PKfS1_iiffffff)
        /*0008*/ 	.word	0x0000001e


	//----- nvinfo : EIATTR_FRAME_SIZE
	.align		4
.L_1:
        /*000c*/ 	.byte	0x04, 0x11
        /*000e*/ 	.short	(.L_3 - .L_2)
	.align		4
.L_2:
        /*0010*/ 	.word	index@($__internal_0_$__cuda_sm3x_div_rn_noftz_f32_slowpath)
        /*0014*/ 	.word	0x00000000


	//----- nvinfo : EIATTR_FRAME_SIZE
	.align		4
.L_3:
        /*0018*/ 	.byte	0x04, 0x11
        /*001a*/ 	.short	(.L_5 - .L_4)
	.align		4
.L_4:
        /*001c*/ 	.word	index@(_Z11step_kernelPfS_PKfS1_iiffffff)
        /*0020*/ 	.word	0x00000000


	//----- nvinfo : EIATTR_MIN_STACK_SIZE
	.align		4
.L_5:
        /*0024*/ 	.byte	0x04, 0x12
        /*0026*/ 	.short	(.L_7 - .L_6)
	.align		4
.L_6:
        /*0028*/ 	.word	index@(_Z11step_kernelPfS_PKfS1_iiffffff)
        /*002c*/ 	.word	0x00000000
.L_7:


//--------------------- .nv.compat                --------------------------
	.section	.nv.compat,"",@"SHT_CUDA_COMPAT_INFO"
	.align	4
        /*0000*/ 	.byte	0x02, 0x09, 0x00, 0x00, 0x02, 0x02, 0x01, 0x00, 0x02, 0x05, 0x05, 0x00, 0x03, 0x07, 0x01, 0x01
        /*0010*/ 	.byte	0x02, 0x03, 0x00, 0x00, 0x02, 0x06, 0x01, 0x00, 0x04, 0x0b, 0x08, 0x00, 0x01, 0x00, 0x00, 0x00
        /*0020*/ 	.byte	0x00, 0x00, 0x00, 0x00


//--------------------- .nv.info._Z11step_kernelPfS_PKfS1_iiffffff --------------------------
	.section	.nv.info._Z11step_kernelPfS_PKfS1_iiffffff,"",@"SHT_CUDA_INFO"
	.sectionflags	@""
	.align	4


	//----- nvinfo : EIATTR_CUDA_API_VERSION
	.align		4
        /*0000*/ 	.byte	0x04, 0x37
        /*0002*/ 	.short	(.L_9 - .L_8)
.L_8:
        /*0004*/ 	.word	0x00000082


	//----- nvinfo : EIATTR_KPARAM_INFO
	.align		4
.L_9:
        /*0008*/ 	.byte	0x04, 0x17
        /*000a*/ 	.short	(.L_11 - .L_10)
.L_10:
        /*000c*/ 	.word	0x00000000
        /*0010*/ 	.short	0x000b
        /*0012*/ 	.short	0x003c
        /*0014*/ 	.byte	0x00, 0xf0, 0x11, 0x00


	//----- nvinfo : EIATTR_KPARAM_INFO
	.align		4
.L_11:
        /*0018*/ 	.byte	0x04, 0x17
        /*001a*/ 	.short	(.L_13 - .L_12)
.L_12:
        /*001c*/ 	.word	0x00000000
        /*0020*/ 	.short	0x000a
        /*0022*/ 	.short	0x0038
        /*0024*/ 	.byte	0x00, 0xf0, 0x11, 0x00


	//----- nvinfo : EIATTR_KPARAM_INFO
	.align		4
.L_13:
        /*0028*/ 	.byte	0x04, 0x17
        /*002a*/ 	.short	(.L_15 - .L_14)
.L_14:
        /*002c*/ 	.word	0x00000000
        /*0030*/ 	.short	0x0009
        /*0032*/ 	.short	0x0034
        /*0034*/ 	.byte	0x00, 0xf0, 0x11, 0x00


	//----- nvinfo : EIATTR_KPARAM_INFO
	.align		4
.L_15:
        /*0038*/ 	.byte	0x04, 0x17
        /*003a*/ 	.short	(.L_17 - .L_16)
.L_16:
        /*003c*/ 	.word	0x00000000
        /*0040*/ 	.short	0x0008
        /*0042*/ 	.short	0x0030
        /*0044*/ 	.byte	0x00, 0xf0, 0x11, 0x00


	//----- nvinfo : EIATTR_KPARAM_INFO
	.align		4
.L_17:
        /*0048*/ 	.byte	0x04, 0x17
        /*004a*/ 	.short	(.L_19 - .L_18)
.L_18:
        /*004c*/ 	.word	0x00000000
        /*0050*/ 	.short	0x0007
        /*0052*/ 	.short	0x002c
        /*0054*/ 	.byte	0x00, 0xf0, 0x11, 0x00


	//----- nvinfo : EIATTR_KPARAM_INFO
	.align		4
.L_19:
        /*0058*/ 	.byte	0x04, 0x17
        /*005a*/ 	.short	(.L_21 - .L_20)
.L_20:
        /*005c*/ 	.word	0x00000000
        /*0060*/ 	.short	0x0006
        /*0062*/ 	.short	0x0028
        /*0064*/ 	.byte	0x00, 0xf0, 0x11, 0x00


	//----- nvinfo : EIATTR_KPARAM_INFO
	.align		4
.L_21:
        /*0068*/ 	.byte	0x04, 0x17
        /*006a*/ 	.short	(.L_23 - .L_22)
.L_22:
        /*006c*/ 	.word	0x00000000
        /*0070*/ 	.short	0x0005
        /*0072*/ 	.short	0x0024
        /*0074*/ 	.byte	0x00, 0xf0, 0x11, 0x00


	//----- nvinfo : EIATTR_KPARAM_INFO
	.align		4
.L_23:
        /*0078*/ 	.byte	0x04, 0x17
        /*007a*/ 	.short	(.L_25 - .L_24)
.L_24:
        /*007c*/ 	.word	0x00000000
        /*0080*/ 	.short	0x0004
        /*0082*/ 	.short	0x0020
        /*0084*/ 	.byte	0x00, 0xf0, 0x11, 0x00


	//----- nvinfo : EIATTR_KPARAM_INFO
	.align		4
.L_25:
        /*0088*/ 	.byte	0x04, 0x17
        /*008a*/ 	.short	(.L_27 - .L_26)
.L_26:
        /*008c*/ 	.word	0x00000000
        /*0090*/ 	.short	0x0003
        /*0092*/ 	.short	0x0018
        /*0094*/ 	.byte	0x00, 0xf5, 0x21, 0x00


	//----- nvinfo : EIATTR_KPARAM_INFO
	.align		4
.L_27:
        /*0098*/ 	.byte	0x04, 0x17
        /*009a*/ 	.short	(.L_29 - .L_28)
.L_28:
        /*009c*/ 	.word	0x00000000
        /*00a0*/ 	.short	0x0002
        /*00a2*/ 	.short	0x0010
        /*00a4*/ 	.byte	0x00, 0xf5, 0x21, 0x00


	//----- nvinfo : EIATTR_KPARAM_INFO
	.align		4
.L_29:
        /*00a8*/ 	.byte	0x04, 0x17
        /*00aa*/ 	.short	(.L_31 - .L_30)
.L_30:
        /*00ac*/ 	.word	0x00000000
        /*00b0*/ 	.short	0x0001
        /*00b2*/ 	.short	0x0008
        /*00b4*/ 	.byte	0x00, 0xf5, 0x21, 0x00


	//----- nvinfo : EIATTR_KPARAM_INFO
	.align		4
.L_31:
        /*00b8*/ 	.byte	0x04, 0x17
        /*00ba*/ 	.short	(.L_33 - .L_32)
.L_32:
        /*00bc*/ 	.word	0x00000000
        /*00c0*/ 	.short	0x0000
        /*00c2*/ 	.short	0x0000
        /*00c4*/ 	.byte	0x00, 0xf5, 0x21, 0x00


	//----- nvinfo : EIATTR_SPARSE_MMA_MASK
	.align		4
.L_33:
        /*00c8*/ 	.byte	0x03, 0x50
        /*00ca*/ 	.short	0x0000


	//----- nvinfo : EIATTR_MAXREG_COUNT
	.align		4
        /*00cc*/ 	.byte	0x03, 0x1b
        /*00ce*/ 	.short	0x00ff


	//----- nvinfo : EIATTR_MERCURY_ISA_VERSION
	.align		4
        /*00d0*/ 	.byte	0x03, 0x5f
        /*00d2*/ 	.short	0x0101


	//----- nvinfo : EIATTR_VRC_CTA_INIT_COUNT
	.align		4
        /*00d4*/ 	.byte	0x02, 0x4a
	.zero		1
	.zero		1


	//----- nvinfo : EIATTR_EXIT_INSTR_OFFSETS
	.align		4
        /*00d8*/ 	.byte	0x04, 0x1c
        /*00da*/ 	.short	(.L_35 - .L_34)


	//   ....[0]....
.L_34:
        /*00dc*/ 	.word	0x000000c0


	//   ....[1]....
        /*00e0*/ 	.word	0x00000d90


	//----- nvinfo : EIATTR_CRS_STACK_SIZE
	.align		4
.L_35:
        /*00e4*/ 	.byte	0x04, 0x1e
        /*00e6*/ 	.short	(.L_37 - .L_36)
.L_36:
        /*00e8*/ 	.word	0x00000000


	//----- nvinfo : EIATTR_CBANK_PARAM_SIZE
	.align		4
.L_37:
        /*00ec*/ 	.byte	0x03, 0x19
        /*00ee*/ 	.short	0x0040


	//----- nvinfo : EIATTR_PARAM_CBANK
	.align		4
        /*00f0*/ 	.byte	0x04, 0x0a
        /*00f2*/ 	.short	(.L_39 - .L_38)
	.align		4
.L_38:
        /*00f4*/ 	.word	index@(.nv.constant0._Z11step_kernelPfS_PKfS1_iiffffff)
        /*00f8*/ 	.short	0x0380
        /*00fa*/ 	.short	0x0040


	//----- nvinfo : EIATTR_SW_WAR
	.align		4
.L_39:
        /*00fc*/ 	.byte	0x04, 0x36
        /*00fe*/ 	.short	(.L_41 - .L_40)
.L_40:
        /*0100*/ 	.word	0x00000008
.L_41:


//--------------------- .nv.callgraph             --------------------------
	.section	.nv.callgraph,"",@"SHT_CUDA_CALLGRAPH"
	.align	4
	.sectionentsize	8
	.align		4
        /*0000*/ 	.word	0x00000000
	.align		4
        /*0004*/ 	.word	0xffffffff
	.align		4
        /*0008*/ 	.word	0x00000000
	.align		4
        /*000c*/ 	.word	0xfffffffe
	.align		4
        /*0010*/ 	.word	0x00000000
	.align		4
        /*0014*/ 	.word	0xfffffffd
	.align		4
        /*0018*/ 	.word	0x00000000
	.align		4
        /*001c*/ 	.word	0xfffffffc


//--------------------- .text._Z11step_kernelPfS_PKfS1_iiffffff --------------------------
	.section	.text._Z11step_kernelPfS_PKfS1_iiffffff,"ax",@progbits
	.align	128
        .global         _Z11step_kernelPfS_PKfS1_iiffffff
        .type           _Z11step_kernelPfS_PKfS1_iiffffff,@function
        .size           _Z11step_kernelPfS_PKfS1_iiffffff,(.L_x_16 - _Z11step_kernelPfS_PKfS1_iiffffff)
        .other          _Z11step_kernelPfS_PKfS1_iiffffff,@"STO_CUDA_ENTRY STV_DEFAULT"
_Z11step_kernelPfS_PKfS1_iiffffff:
.text._Z11step_kernelPfS_PKfS1_iiffffff:
[----:B------:R-:W-:Y:S01]  /*0000*/  LDC R1, c[0x0][0x37c] ;  /* 0x0000df00ff017b82 */ /* 0x000fe20000000800 */
[----:B------:R-:W0:Y:S07]  /*0010*/  S2R R4, SR_TID.Y ;  /* 0x0000000000047919 */ /* 0x000e2e0000002200 */
[----:B------:R-:W1:Y:S01]  /*0020*/  LDC R9, c[0x0][0x360] ;  /* 0x0000d800ff097b82 */ /* 0x000e620000000800 */
[----:B------:R-:W1:Y:S07]  /*0030*/  S2R R0, SR_TID.X ;  /* 0x0000000000007919 */ /* 0x000e6e0000002100 */
[----:B------:R-:W0:Y:S08]  /*0040*/  S2UR UR5, SR_CTAID.Y ;  /* 0x00000000000579c3 */ /* 0x000e300000002600 */
[----:B------:R-:W0:Y:S08]  /*0050*/  LDC R7, c[0x0][0x364] ;  /* 0x0000d900ff077b82 */ /* 0x000e300000000800 */
[----:B------:R-:W1:Y:S08]  /*0060*/  S2UR UR4, SR_CTAID.X ;  /* 0x00000000000479c3 */ /* 0x000e700000002500 */
[----:B------:R-:W2:Y:S01]  /*0070*/  LDC.64 R2, c[0x0][0x3a0] ;  /* 0x0000e800ff027b82 */ /* 0x000ea20000000a00 */
[----:B0-----:R-:W-:-:S02]  /*0080*/  IMAD R7, R7, UR5, R4 ;  /* 0x0000000507077c24 */ /* 0x001fc4000f8e0204 */
[----:B-1----:R-:W-:-:S03]  /*0090*/  IMAD R9, R9, UR4, R0 ;  /* 0x0000000409097c24 */ /* 0x002fc6000f8e0200 */
[----:B--2---:R-:W-:-:S04]  /*00a0*/  ISETP.GE.AND P0, PT, R7, R3, PT ;  /* 0x000000030700720c */ /* 0x004fc80003f06270 */
[----:B------:R-:W-:-:S13]  /*00b0*/  ISETP.GE.OR P0, PT, R9, R2, P0 ;  /* 0x000000020900720c */ /* 0x000fda0000706670 */
[----:B------:R-:W-:Y:S05]  /*00c0*/  @P0 EXIT ;  /* 0x000000000000094d */ /* 0x000fea0003800000 */
[----:B------:R-:W-:Y:S01]  /*00d0*/  IABS R0, R2 ;  /* 0x0000000200007213 */ /* 0x000fe20000000000 */
[----:B------:R-:W-:Y:S01]  /*00e0*/  I2F.U32.RP R8, R3 ;  /* 0x0000000300087306 */ /* 0x000fe20000209000 */
[----:B------:R-:W-:Y:S01]  /*00f0*/  IABS R6, R3 ;  /* 0x0000000300067213 */ /* 0x000fe20000000000 */
[----:B------:R-:W-:Y:S01]  /*0100*/  VIADD R14, R9, 0x1 ;  /* 0x00000001090e7836 */ /* 0x000fe20000000000 */
[----:B------:R-:W0:Y:S04]  /*0110*/  LDCU.64 UR4, c[0x0][0x358] ;  /* 0x00006b00ff0477ac */ /* 0x000e280008000a00 */
[----:B------:R-:W-:Y:S01]  /*0120*/  ISETP.GE.AND P3, PT, R14, RZ, PT ;  /* 0x000000ff0e00720c */ /* 0x000fe20003f66270 */
[----:B------:R-:W1:Y:S08]  /*0130*/  I2F.RP R4, R0 ;  /* 0x0000000000047306 */ /* 0x000e700000209400 */
[----:B------:R-:W2:Y:S08]  /*0140*/  I2F.RP R15, R6 ;  /* 0x00000006000f7306 */ /* 0x000eb00000209400 */
[----:B-1----:R-:W1:Y:S08]  /*0150*/  MUFU.RCP R4, R4 ;  /* 0x0000000400047308 */ /* 0x002e700000001000 */
[----:B--2---:R-:W2:Y:S08]  /*0160*/  MUFU.RCP R15, R15 ;  /* 0x0000000f000f7308 */ /* 0x004eb00000001000 */
[----:B------:R-:W3:Y:S01]  /*0170*/  MUFU.RCP R8, R8 ;  /* 0x0000000800087308 */ /* 0x000ee20000001000 */
[----:B-1----:R-:W-:Y:S01]  /*0180*/  VIADD R12, R4, 0xffffffe ;  /* 0x0ffffffe040c7836 */ /* 0x002fe20000000000 */
[----:B------:R-:W-:-:S06]  /*0190*/  IABS R4, R14 ;  /* 0x0000000e00047213 */ /* 0x000fcc0000000000 */
[----:B------:R1:W4:Y:S01]  /*01a0*/  F2I.FTZ.U32.TRUNC.NTZ R13, R12 ;  /* 0x0000000c000d7305 */ /* 0x000322000021f000 */
[----:B--2---:R-:W-:Y:S01]  /*01b0*/  VIADD R10, R15, 0xffffffe ;  /* 0x0ffffffe0f0a7836 */ /* 0x004fe20000000000 */
[----:B------:R-:W-:-:S04]  /*01c0*/  IADD3 R15, PT, PT, R9, -0x1, RZ ;  /* 0xffffffff090f7810 */ /* 0x000fc80007ffe0ff */
[----:B------:R-:W-:Y:S02]  /*01d0*/  IABS R19, R15 ;  /* 0x0000000f00137213 */ /* 0x000fe40000000000 */
[----:B------:R2:W0:Y:S01]  /*01e0*/  F2I.FTZ.U32.TRUNC.NTZ R11, R10 ;  /* 0x0000000a000b7305 */ /* 0x000422000021f000 */
[----:B---3--:R-:W-:Y:S01]  /*01f0*/  VIADD R5, R8, 0xffffffe ;  /* 0x0ffffffe08057836 */ /* 0x008fe20000000000 */
[----:B------:R-:W-:Y:S01]  /*0200*/  ISETP.GE.AND P2, PT, R15, RZ, PT ;  /* 0x000000ff0f00720c */ /* 0x000fe20003f46270 */
[----:B-1----:R-:W-:Y:S01]  /*0210*/  IMAD.MOV.U32 R12, RZ, RZ, RZ ;  /* 0x000000ffff0c7224 */ /* 0x002fe200078e00ff */
[----:B----4-:R-:W-:-:S04]  /*0220*/  IADD3 R17, PT, PT, RZ, -R13, RZ ;  /* 0x8000000dff117210 */ /* 0x010fc80007ffe0ff */
[----:B------:R-:W1:Y:S01]  /*0230*/  F2I.FTZ.U32.TRUNC.NTZ R5, R5 ;  /* 0x0000000500057305 */ /* 0x000e62000021f000 */
[----:B--2---:R-:W-:Y:S02]  /*0240*/  IMAD.MOV.U32 R10, RZ, RZ, RZ ;  /* 0x000000ffff0a7224 */ /* 0x004fe400078e00ff */
[----:B------:R-:W-:Y:S01]  /*0250*/  IMAD R17, R17, R0, RZ ;  /* 0x0000000011117224 */ /* 0x000fe200078e02ff */
[----:B0-----:R-:W-:-:S03]  /*0260*/  IADD3 R21, PT, PT, RZ, -R11, RZ ;  /* 0x8000000bff157210 */ /* 0x001fc60007ffe0ff */
[----:B------:R-:W-:-:S04]  /*0270*/  IMAD.HI.U32 R8, R13, R17, R12 ;  /* 0x000000110d087227 */ /* 0x000fc800078e000c */
[----:B------:R-:W-:Y:S02]  /*0280*/  IMAD.MOV.U32 R17, RZ, RZ, R4 ;  /* 0x000000ffff117224 */ /* 0x000fe400078e0004 */
[----:B------:R-:W-:Y:S02]  /*0290*/  IMAD R21, R21, R6, RZ ;  /* 0x0000000615157224 */ /* 0x000fe400078e02ff */
[----:B------:R-:W-:-:S04]  /*02a0*/  IMAD.HI.U32 R4, R8, R17, RZ ;  /* 0x0000001108047227 */ /* 0x000fc800078e00ff */
[----:B------:R-:W-:Y:S01]  /*02b0*/  IMAD.HI.U32 R13, R8, R19, RZ ;  /* 0x00000013080d7227 */ /* 0x000fe200078e00ff */
[----:B------:R-:W-:-:S03]  /*02c0*/  IADD3 R4, PT, PT, -R4, RZ, RZ ;  /* 0x000000ff04047210 */ /* 0x000fc60007ffe1ff */
[----:B------:R-:W-:Y:S02]  /*02d0*/  VIADD R12, R7, 0xffffffff ;  /* 0xffffffff070c7836 */ /* 0x000fe40000000000 */
[----:B------:R-:W-:-:S03]  /*02e0*/  IMAD.HI.U32 R10, R11, R21, R10 ;  /* 0x000000150b0a7227 */ /* 0x000fc600078e000a */
[----:B------:R-:W-:Y:S01]  /*02f0*/  IABS R18, R12 ;  /* 0x0000000c00127213 */ /* 0x000fe20000000000 */
[----:B------:R-:W-:Y:S02]  /*0300*/  IMAD.MOV R13, RZ, RZ, -R13 ;  /* 0x000000ffff0d7224 */ /* 0x000fe400078e0a0d */
[C---:B------:R-:W-:Y:S01]  /*0310*/  IMAD R11, R0.reuse, R4, R17 ;  /* 0x00000004000b7224 */ /* 0x040fe200078e0211 */
[----:B------:R-:W-:Y:S01]  /*0320*/  MOV R21, R18 ;  /* 0x0000001200157202 */ /* 0x000fe20000000f00 */
[----:B-1----:R-:W-:Y:S02]  /*0330*/  IMAD.MOV R16, RZ, RZ, -R5 ;  /* 0x000000ffff107224 */ /* 0x002fe400078e0a05 */
[C---:B------:R-:W-:Y:S01]  /*0340*/  IMAD R13, R0.reuse, R13, R19 ;  /* 0x0000000d000d7224 */ /* 0x040fe200078e0213 */
[----:B------:R-:W-:Y:S01]  /*0350*/  ISETP.GT.U32.AND P0, PT, R0, R11, PT ;  /* 0x0000000b0000720c */ /* 0x000fe20003f04070 */
[----:B------:R-:W-:Y:S02]  /*0360*/  IMAD R17, R16, R3, RZ ;  /* 0x0000000310117224 */ /* 0x000fe400078e02ff */
[----:B------:R-:W-:Y:S01]  /*0370*/  IMAD.MOV.U32 R4, RZ, RZ, RZ ;  /* 0x000000ffff047224 */ /* 0x000fe200078e00ff */
[----:B------:R-:W-:Y:S01]  /*0380*/  ISETP.GT.U32.AND P1, PT, R0, R13, PT ;  /* 0x0000000d0000720c */ /* 0x000fe20003f24070 */
[----:B------:R-:W-:-:S02]  /*0390*/  VIADD R16, R7, 0x1 ;  /* 0x0000000107107836 */ /* 0x000fc40000000000 */
[----:B------:R-:W-:-:S04]  /*03a0*/  IMAD.HI.U32 R4, R5, R17, R4 ;  /* 0x0000001105047227 */ /* 0x000fc800078e0004 */
[----:B------:R-:W-:-:S04]  /*03b0*/  IMAD.HI.U32 R10, R10, R21, RZ ;  /* 0x000000150a0a7227 */ /* 0x000fc800078e00ff */
[----:B------:R-:W-:Y:S01]  /*03c0*/  IMAD.HI.U32 R5, R4, R16, RZ ;  /* 0x0000001004057227 */ /* 0x000fe200078e00ff */
[----:B------:R-:W-:Y:S02]  /*03d0*/  IADD3 R10, PT, PT, -R10, RZ, RZ ;  /* 0x000000ff0a0a7210 */ /* 0x000fe40007ffe1ff */
[----:B------:R-:W-:Y:S01]  /*03e0*/  @!P1 IADD3 R13, PT, PT, R13, -R0, RZ ;  /* 0x800000000d0d9210 */ /* 0x000fe20007ffe0ff */
[----:B------:R-:W-:Y:S02]  /*03f0*/  @!P0 IMAD.IADD R11, R11, 0x1, -R0 ;  /* 0x000000010b0b8824 */ /* 0x000fe400078e0a00 */
[----:B------:R-:W-:Y:S01]  /*0400*/  IMAD.MOV R5, RZ, RZ, -R5 ;  /* 0x000000ffff057224 */ /* 0x000fe200078e0a05 */
[----:B------:R-:W-:Y:S01]  /*0410*/  ISETP.GT.U32.AND P4, PT, R0, R13, PT ;  /* 0x0000000d0000720c */ /* 0x000fe20003f84070 */
[----:B------:R-:W-:Y:S01]  /*0420*/  IMAD R17, R6, R10, R21 ;  /* 0x0000000a06117224 */ /* 0x000fe200078e0215 */
[----:B------:R-:W-:Y:S01]  /*0430*/  ISETP.GT.U32.AND P1, PT, R0, R11, PT ;  /* 0x0000000b0000720c */ /* 0x000fe20003f24070 */
[----:B------:R-:W-:Y:S01]  /*0440*/  IMAD R16, R3, R5, R16 ;  /* 0x0000000503107224 */ /* 0x000fe200078e0210 */
[----:B------:R-:W-:-:S02]  /*0450*/  LOP3.LUT R10, RZ, R2, RZ, 0x33, !PT ;  /* 0x00000002ff0a7212 */ /* 0x000fc400078e33ff */
[----:B------:R-:W-:Y:S02]  /*0460*/  ISETP.GT.U32.AND P5, PT, R6, R17, PT ;  /* 0x000000110600720c */ /* 0x000fe40003fa4070 */
[----:B------:R-:W-:-:S05]  /*0470*/  ISETP.GE.U32.AND P0, PT, R16, R3, PT ;  /* 0x000000031000720c */ /* 0x000fca0003f06070 */
[-C--:B------:R-:W-:Y:S02]  /*0480*/  @!P4 IADD3 R13, PT, PT, R13, -R0.reuse, RZ ;  /* 0x800000000d0dc210 */ /* 0x080fe40007ffe0ff */
[----:B------:R-:W-:Y:S02]  /*0490*/  @!P1 IADD3 R11, PT, PT, R11, -R0, RZ ;  /* 0x800000000b0b9210 */ /* 0x000fe40007ffe0ff */
[----:B------:R-:W-:Y:S02]  /*04a0*/  ISETP.NE.AND P1, PT, R2, RZ, PT ;  /* 0x000000ff0200720c */ /* 0x000fe40003f25270 */
[----:B------:R-:W-:Y:S01]  /*04b0*/  @!P5 IMAD.IADD R17, R17, 0x1, -R6 ;  /* 0x000000011111d824 */ /* 0x000fe200078e0a06 */
[----:B------:R-:W-:Y:S01]  /*04c0*/  @!P2 IADD3 R13, PT, PT, -R13, RZ, RZ ;  /* 0x000000ff0d0da210 */ /* 0x000fe20007ffe1ff */
[----:B------:R-:W-:Y:S01]  /*04d0*/  @!P3 IMAD.MOV R11, RZ, RZ, -R11 ;  /* 0x000000ffff0bb224 */ /* 0x000fe200078e0a0b */
[----:B------:R-:W-:Y:S01]  /*04e0*/  ISETP.GE.AND P5, PT, R12, RZ, PT ;  /* 0x000000ff0c00720c */ /* 0x000fe20003fa6270 */
[----:B------:R-:W-:Y:S01]  /*04f0*/  @P0 IMAD.IADD R16, R16, 0x1, -R3 ;  /* 0x0000000110100824 */ /* 0x000fe200078e0a03 */
[----:B------:R-:W-:-:S02]  /*0500*/  ISETP.GT.U32.AND P4, PT, R6, R17, PT ;  /* 0x000000110600720c */ /* 0x000fc40003f84070 */
[----:B------:R-:W-:Y:S02]  /*0510*/  SEL R5, R10, R11, !P1 ;  /* 0x0000000b0a057207 */ /* 0x000fe40004800000 */
[----:B------:R-:W-:Y:S02]  /*0520*/  ISETP.GE.U32.AND P2, PT, R16, R3, PT ;  /* 0x000000031000720c */ /* 0x000fe40003f46070 */
[----:B------:R-:W-:Y:S02]  /*0530*/  SEL R11, R10, R13, !P1 ;  /* 0x0000000d0a0b7207 */ /* 0x000fe40004800000 */
[----:B------:R-:W-:Y:S02]  /*0540*/  IADD3 R5, PT, PT, R5, R2, RZ ;  /* 0x0000000205057210 */ /* 0x000fe40007ffe0ff */
[----:B------:R-:W-:Y:S01]  /*0550*/  ISETP.NE.U32.AND P0, PT, R3, RZ, PT ;  /* 0x000000ff0300720c */ /* 0x000fe20003f05070 */
[----:B------:R-:W-:Y:S01]  /*0560*/  IMAD.IADD R11, R11, 0x1, R2 ;  /* 0x000000010b0b7824 */ /* 0x000fe200078e0202 */
[----:B------:R-:W-:-:S02]  /*0570*/  IABS R13, R5 ;  /* 0x00000005000d7213 */ /* 0x000fc40000000000 */
[----:B------:R-:W-:Y:S02]  /*0580*/  @!P4 IADD3 R17, PT, PT, R17, -R6, RZ ;  /* 0x800000061111c210 */ /* 0x000fe40007ffe0ff */
[----:B------:R-:W-:Y:S01]  /*0590*/  IABS R15, R11 ;  /* 0x0000000b000f7213 */ /* 0x000fe20000000000 */
[----:B------:R-:W-:Y:S01]  /*05a0*/  @P2 IMAD.IADD R16, R16, 0x1, -R3 ;  /* 0x0000000110102824 */ /* 0x000fe200078e0a03 */
[----:B------:R-:W-:Y:S01]  /*05b0*/  LOP3.LUT R6, RZ, R3, RZ, 0x33, !PT ;  /* 0x00000003ff067212 */ /* 0x000fe200078e33ff */
[C---:B------:R-:W-:Y:S01]  /*05c0*/  IMAD.HI.U32 R12, R8.reuse, R13, RZ ;  /* 0x0000000d080c7227 */ /* 0x040fe200078e00ff */
[----:B------:R-:W-:Y:S02]  /*05d0*/  ISETP.NE.AND P3, PT, R3, RZ, PT ;  /* 0x000000ff0300720c */ /* 0x000fe40003f65270 */
[----:B------:R-:W-:Y:S01]  /*05e0*/  @!P5 IADD3 R17, PT, PT, -R17, RZ, RZ ;  /* 0x000000ff1111d210 */ /* 0x000fe20007ffe1ff */
[----:B------:R-:W-:Y:S01]  /*05f0*/  IMAD.HI.U32 R8, R8, R15, RZ ;  /* 0x0000000f08087227 */ /* 0x000fe200078e00ff */
[----:B------:R-:W-:-:S02]  /*0600*/  SEL R16, R6, R16, !P0 ;  /* 0x0000001006107207 */ /* 0x000fc40004000000 */
[----:B------:R-:W-:Y:S01]  /*0610*/  ISETP.GE.AND P5, PT, R5, RZ, PT ;  /* 0x000000ff0500720c */ /* 0x000fe20003fa6270 */
[----:B------:R-:W-:Y:S01]  /*0620*/  IMAD.MOV R14, RZ, RZ, -R12 ;  /* 0x000000ffff0e7224 */ /* 0x000fe200078e0a0c */
[----:B------:R-:W-:Y:S01]  /*0630*/  SEL R12, R6, R17, !P3 ;  /* 0x00000011060c7207 */ /* 0x000fe20005800000 */
[----:B------:R-:W-:Y:S01]  /*0640*/  IMAD.IADD R16, R16, 0x1, R3 ;  /* 0x0000000110107824 */ /* 0x000fe200078e0203 */
[----:B------:R-:W-:Y:S01]  /*0650*/  IADD3 R8, PT, PT, -R8, RZ, RZ ;  /* 0x000000ff08087210 */ /* 0x000fe20007ffe1ff */
[----:B------:R-:W-:Y:S01]  /*0660*/  IMAD R13, R0, R14, R13 ;  /* 0x0000000e000d7224 */ /* 0x000fe200078e020d */
[----:B------:R-:W-:-:S03]  /*0670*/  IADD3 R12, PT, PT, R12, R3, RZ ;  /* 0x000000030c0c7210 */ /* 0x000fc60007ffe0ff */
[C---:B------:R-:W-:Y:S01]  /*0680*/  IMAD R15, R0.reuse, R8, R15 ;  /* 0x00000008000f7224 */ /* 0x040fe200078e020f */
[----:B------:R-:W-:Y:S01]  /*0690*/  ISETP.GT.U32.AND P2, PT, R0, R13, PT ;  /* 0x0000000d0000720c */ /* 0x000fe20003f44070 */
[----:B------:R-:W-:-:S03]  /*06a0*/  IMAD.HI.U32 R8, R4, R16, RZ ;  /* 0x0000001004087227 */ /* 0x000fc600078e00ff */
[----:B------:R-:W-:Y:S01]  /*06b0*/  ISETP.GT.U32.AND P3, PT, R0, R15, PT ;  /* 0x0000000f0000720c */ /* 0x000fe20003f64070 */
[----:B------:R-:W-:-:S04]  /*06c0*/  IMAD.HI.U32 R4, R4, R12, RZ ;  /* 0x0000000c04047227 */ /* 0x000fc800078e00ff */
[----:B------:R-:W-:Y:S01]  /*06d0*/  IMAD.MOV R8, RZ, RZ, -R8 ;  /* 0x000000ffff087224 */ /* 0x000fe200078e0a08 */
[----:B------:R-:W-:-:S03]  /*06e0*/  IADD3 R4, PT, PT, -R4, RZ, RZ ;  /* 0x000000ff04047210 */ /* 0x000fc60007ffe1ff */
[C---:B------:R-:W-:Y:S02]  /*06f0*/  IMAD R16, R3.reuse, R8, R16 ;  /* 0x0000000803107224 */ /* 0x040fe400078e0210 */
[----:B------:R-:W-:Y:S02]  /*0700*/  IMAD R12, R3, R4, R12 ;  /* 0x00000004030c7224 */ /* 0x000fe400078e020c */
[----:B------:R-:W-:Y:S01]  /*0710*/  @!P2 IMAD.IADD R13, R13, 0x1, -R0 ;  /* 0x000000010d0da824 */ /* 0x000fe200078e0a00 */
[-C--:B------:R-:W-:Y:S01]  /*0720*/  ISETP.GE.U32.AND P6, PT, R16, R3.reuse, PT ;  /* 0x000000031000720c */ /* 0x080fe20003fc6070 */
[----:B------:R-:W0:Y:S01]  /*0730*/  LDC.64 R4, c[0x0][0x390] ;  /* 0x0000e400ff047b82 */ /* 0x000e220000000a00 */
[----:B------:R-:W-:Y:S02]  /*0740*/  ISETP.GE.U32.AND P2, PT, R12, R3, PT ;  /* 0x000000030c00720c */ /* 0x000fe40003f46070 */
[----:B------:R-:W-:Y:S02]  /*0750*/  @!P3 IADD3 R15, PT, PT, R15, -R0, RZ ;  /* 0x800000000f0fb210 */ /* 0x000fe40007ffe0ff */
[----:B------:R-:W-:-:S02]  /*0760*/  ISETP.GT.U32.AND P3, PT, R0, R13, PT ;  /* 0x0000000d0000720c */ /* 0x000fc40003f64070 */
[----:B------:R-:W-:-:S05]  /*0770*/  ISETP.GT.U32.AND P4, PT, R0, R15, PT ;  /* 0x0000000f0000720c */ /* 0x000fca0003f84070 */
[----:B------:R-:W-:Y:S01]  /*0780*/  @P6 IMAD.IADD R16, R16, 0x1, -R3 ;  /* 0x0000000110106824 */ /* 0x000fe200078e0a03 */
[----:B------:R-:W-:Y:S02]  /*0790*/  ISETP.GE.AND P6, PT, R11, RZ, PT ;  /* 0x000000ff0b00720c */ /* 0x000fe40003fc6270 */
[-C--:B------:R-:W-:Y:S02]  /*07a0*/  @P2 IADD3 R12, PT, PT, R12, -R3.reuse, RZ ;  /* 0x800000030c0c2210 */ /* 0x080fe40007ffe0ff */
[-C--:B------:R-:W-:Y:S01]  /*07b0*/  ISETP.GE.U32.AND P2, PT, R16, R3.reuse, PT ;  /* 0x000000031000720c */ /* 0x080fe20003f46070 */
[----:B------:R-:W-:Y:S01]  /*07c0*/  @!P3 IMAD.IADD R13, R13, 0x1, -R0 ;  /* 0x000000010d0db824 */ /* 0x000fe200078e0a00 */
[----:B------:R-:W-:Y:S02]  /*07d0*/  ISETP.GE.U32.AND P3, PT, R12, R3, PT ;  /* 0x000000030c00720c */ /* 0x000fe40003f66070 */
[----:B------:R-:W-:Y:S01]  /*07e0*/  @!P4 IADD3 R15, PT, PT, R15, -R0, RZ ;  /* 0x800000000f0fc210 */ /* 0x000fe20007ffe0ff */
[----:B------:R-:W-:-:S04]  /*07f0*/  @!P5 IMAD.MOV R13, RZ, RZ, -R13 ;  /* 0x000000ffff0dd224 */ /* 0x000fc800078e0a0d */
[----:B------:R-:W-:Y:S02]  /*0800*/  @!P6 IADD3 R15, PT, PT, -R15, RZ, RZ ;  /* 0x000000ff0f0fe210 */ /* 0x000fe40007ffe1ff */
[----:B------:R-:W-:Y:S02]  /*0810*/  SEL R13, R10, R13, !P1 ;  /* 0x0000000d0a0d7207 */ /* 0x000fe40004800000 */
[----:B------:R-:W-:Y:S01]  /*0820*/  @P2 IMAD.IADD R16, R16, 0x1, -R3 ;  /* 0x0000000110102824 */ /* 0x000fe200078e0a03 */
[----:B------:R-:W-:Y:S02]  /*0830*/  SEL R11, R10, R15, !P1 ;  /* 0x0000000f0a0b7207 */ /* 0x000fe40004800000 */
[----:B------:R-:W-:Y:S01]  /*0840*/  @P3 IADD3 R12, PT, PT, R12, -R3, RZ ;  /* 0x800000030c0c3210 */ /* 0x000fe20007ffe0ff */
[C---:B------:R-:W-:Y:S01]  /*0850*/  IMAD R13, R7.reuse, R2, R13 ;  /* 0x00000002070d7224 */ /* 0x040fe200078e020d */
[C---:B------:R-:W-:Y:S01]  /*0860*/  SEL R17, R6.reuse, R16, !P0 ;  /* 0x0000001006117207 */ /* 0x040fe20004000000 */
[----:B------:R-:W-:Y:S01]  /*0870*/  IMAD R11, R7, R2, R11 ;  /* 0x00000002070b7224 */ /* 0x000fe200078e020b */
[----:B------:R-:W-:Y:S01]  /*0880*/  SEL R15, R6, R12, !P0 ;  /* 0x0000000c060f7207 */ /* 0x000fe20004000000 */
[----:B0-----:R-:W-:Y:S01]  /*0890*/  IMAD.WIDE R22, R13, 0x4, R4 ;  /* 0x000000040d167825 */ /* 0x001fe200078e0204 */
[----:B------:R-:W0:Y:S03]  /*08a0*/  LDC R3, c[0x0][0x3b4] ;  /* 0x0000ed00ff037b82 */ /* 0x000e260000000800 */
[----:B------:R-:W-:Y:S01]  /*08b0*/  IMAD R17, R17, R2, R9 ;  /* 0x0000000211117224 */ /* 0x000fe200078e0209 */
[----:B------:R1:W2:Y:S01]  /*08c0*/  LDG.E R0, desc[UR4][R22.64] ;  /* 0x0000000416007981 */ /* 0x0002a2000c1e1900 */
[----:B------:R-:W-:-:S04]  /*08d0*/  IMAD.WIDE R24, R11, 0x4, R4 ;  /* 0x000000040b187825 */ /* 0x000fc800078e0204 */
[----:B------:R-:W-:Y:S02]  /*08e0*/  IMAD.WIDE R18, R17, 0x4, R4 ;  /* 0x0000000411127825 */ /* 0x000fe400078e0204 */
[----:B------:R-:W2:Y:S02]  /*08f0*/  LDG.E R25, desc[UR4][R24.64] ;  /* 0x0000000418197981 */ /* 0x000ea4000c1e1900 */
[-CC-:B------:R-:W-:Y:S02]  /*0900*/  IMAD R15, R15, R2.reuse, R9.reuse ;  /* 0x000000020f0f7224 */ /* 0x180fe400078e0209 */
[----:B------:R-:W-:Y:S01]  /*0910*/  IMAD R7, R7, R2, R9 ;  /* 0x0000000207077224 */ /* 0x000fe200078e0209 */
[----:B------:R-:W3:Y:S01]  /*0920*/  LDG.E R19, desc[UR4][R18.64] ;  /* 0x0000000412137981 */ /* 0x000ee2000c1e1900 */
[--C-:B------:R-:W-:Y:S01]  /*0930*/  IMAD.WIDE R26, R15, 0x4, R4.reuse ;  /* 0x000000040f1a7825 */ /* 0x100fe200078e0204 */
[----:B------:R-:W4:Y:S03]  /*0940*/  LDC.64 R8, c[0x0][0x398] ;  /* 0x0000e600ff087b82 */ /* 0x000f260000000a00 */
[----:B------:R-:W-:-:S02]  /*0950*/  IMAD.WIDE R20, R7, 0x4, R4 ;  /* 0x0000000407147825 */ /* 0x000fc400078e0204 */
[----:B------:R-:W3:Y:S04]  /*0960*/  LDG.E R27, desc[UR4][R26.64] ;  /* 0x000000041a1b7981 */ /* 0x000ee8000c1e1900 */
[----:B------:R-:W3:Y:S01]  /*0970*/  LDG.E R2, desc[UR4][R20.64] ;  /* 0x0000000414027981 */ /* 0x000ee2000c1e1900 */
[----:B----4-:R-:W-:-:S05]  /*0980*/  IMAD.WIDE R8, R7, 0x4, R8 ;  /* 0x0000000407087825 */ /* 0x010fca00078e0208 */
[----:B------:R4:W5:Y:S01]  /*0990*/  LDG.E R5, desc[UR4][R8.64] ;  /* 0x0000000408057981 */ /* 0x000962000c1e1900 */
[----:B0-----:R-:W-:-:S04]  /*09a0*/  FMUL R3, R3, R3 ;  /* 0x0000000303037220 */ /* 0x001fc80000400000 */
[----:B------:R-:W1:Y:S01]  /*09b0*/  MUFU.RCP R4, R3 ;  /* 0x0000000300047308 */ /* 0x000e620000001000 */
[----:B------:R-:W-:Y:S01]  /*09c0*/  BSSY.RECONVERGENT B0, `(.L_x_0) ;  /* 0x000000f000007945 */ /* 0x000fe20003800200 */
[----:B-1----:R-:W-:-:S04]  /*09d0*/  FFMA R23, -R3, R4, 1 ;  /* 0x3f80000003177423 */ /* 0x002fc80000000104 */
[----:B------:R-:W-:Y:S01]  /*09e0*/  FFMA R23, R4, R23, R4 ;  /* 0x0000001704177223 */ /* 0x000fe20000000004 */
[----:B--2---:R-:W-:-:S04]  /*09f0*/  FADD R0, R0, R25 ;  /* 0x0000001900007221 */ /* 0x004fc80000000000 */
[----:B---3--:R-:W-:-:S04]  /*0a00*/  FADD R0, R0, R19 ;  /* 0x0000001300007221 */ /* 0x008fc80000000000 */
[----:B------:R-:W-:-:S04]  /*0a10*/  FADD R19, R0, R27 ;  /* 0x0000001b00137221 */ /* 0x000fc80000000000 */
[----:B------:R-:W-:-:S04]  /*0a20*/  FFMA R0, R2, -4, R19 ;  /* 0xc080000002007823 */ /* 0x000fc80000000013 */
[----:B------:R-:W0:Y:S01]  /*0a30*/  FCHK P0, R0, R3 ;  /* 0x0000000300007302 */ /* 0x000e220000000000 */
[----:B------:R-:W-:-:S04]  /*0a40*/  FFMA R4, R0, R23, RZ ;  /* 0x0000001700047223 */ /* 0x000fc800000000ff */
[----:B------:R-:W-:-:S04]  /*0a50*/  FFMA R6, -R3, R4, R0 ;  /* 0x0000000403067223 */ /* 0x000fc80000000100 */
[----:B------:R-:W-:Y:S01]  /*0a60*/  FFMA R4, R23, R6, R4 ;  /* 0x0000000617047223 */ /* 0x000fe20000000004 */
[----:B0---4-:R-:W-:Y:S06]  /*0a70*/  @!P0 BRA `(.L_x_1) ;  /* 0x00000000000c8947 */ /* 0x011fec0003800000 */
[----:B------:R-:W-:-:S07]  /*0a80*/  MOV R6, 0xaa0 ;  /* 0x00000aa000067802 */ /* 0x000fce0000000f00 */
[----:B-----5:R-:W-:Y:S05]  /*0a90*/  CALL.REL.NOINC `($__internal_0_$__cuda_sm3x_div_rn_noftz_f32_slowpath) ;  /* 0x0000000000c07944 */ /* 0x020fea0003c00000 */
[----:B------:R-:W-:-:S07]  /*0aa0*/  IMAD.MOV.U32 R4, RZ, RZ, R0 ;  /* 0x000000ffff047224 */ /* 0x000fce00078e0000 */
.L_x_1:
[----:B------:R-:W-:Y:S05]  /*0ab0*/  BSYNC.RECONVERGENT B0 ;  /* 0x0000000000007941 */ /* 0x000fea0003800200 */
.L_x_0:
[----:B------:R-:W0:Y:S02]  /*0ac0*/  LDC.64 R8, c[0x0][0x398] ;  /* 0x0000e600ff087b82 */ /* 0x000e240000000a00 */
[----:B0-----:R-:W-:-:S04]  /*0ad0*/  IMAD.WIDE R12, R13, 0x4, R8 ;  /* 0x000000040d0c7825 */ /* 0x001fc800078e0208 */
[--C-:B------:R-:W-:Y:S02]  /*0ae0*/  IMAD.WIDE R10, R11, 0x4, R8.reuse ;  /* 0x000000040b0a7825 */ /* 0x100fe400078e0208 */
[----:B------:R-:W2:Y:S02]  /*0af0*/  LDG.E R12, desc[UR4][R12.64] ;  /* 0x000000040c0c7981 */ /* 0x000ea4000c1e1900 */
[--C-:B------:R-:W-:Y:S02]  /*0b00*/  IMAD.WIDE R16, R17, 0x4, R8.reuse ;  /* 0x0000000411107825 */ /* 0x100fe400078e0208 */
[----:B------:R-:W2:Y:S02]  /*0b10*/  LDG.E R11, desc[UR4][R10.64] ;  /* 0x000000040a0b7981 */ /* 0x000ea4000c1e1900 */
[----:B------:R-:W-:Y:S02]  /*0b20*/  IMAD.WIDE R8, R15, 0x4, R8 ;  /* 0x000000040f087825 */ /* 0x000fe400078e0208 */
[----:B------:R-:W3:Y:S04]  /*0b30*/  LDG.E R17, desc[UR4][R16.64] ;  /* 0x0000000410117981 */ /* 0x000ee8000c1e1900 */
[----:B------:R-:W4:Y:S01]  /*0b40*/  LDG.E R9, desc[UR4][R8.64] ;  /* 0x0000000408097981 */ /* 0x000f22000c1e1900 */
[----:B------:R-:W0:Y:S01]  /*0b50*/  MUFU.RCP R6, R3 ;  /* 0x0000000300067308 */ /* 0x000e220000001000 */
[----:B------:R-:W-:Y:S01]  /*0b60*/  BSSY.RECONVERGENT B0, `(.L_x_2) ;  /* 0x000000f000007945 */ /* 0x000fe20003800200 */
[----:B0-----:R-:W-:Y:S01]  /*0b70*/  FFMA R15, -R3, R6, 1 ;  /* 0x3f800000030f7423 */ /* 0x001fe20000000106 */
[----:B--2---:R-:W-:-:S04]  /*0b80*/  FADD R0, R12, R11 ;  /* 0x0000000b0c007221 */ /* 0x004fc80000000000 */
[----:B---3--:R-:W-:-:S04]  /*0b90*/  FADD R0, R0, R17 ;  /* 0x0000001100007221 */ /* 0x008fc80000000000 */
[----:B----4-:R-:W-:-:S04]  /*0ba0*/  FADD R0, R0, R9 ;  /* 0x0000000900007221 */ /* 0x010fc80000000000 */
[----:B-----5:R-:W-:-:S04]  /*0bb0*/  FFMA R14, R5, -4, R0 ;  /* 0xc0800000050e7823 */ /* 0x020fc80000000000 */
[----:B------:R-:W0:Y:S01]  /*0bc0*/  FCHK P0, R14, R3 ;  /* 0x000000030e007302 */ /* 0x000e220000000000 */
[----:B------:R-:W-:-:S04]  /*0bd0*/  FFMA R0, R6, R15, R6 ;  /* 0x0000000f06007223 */ /* 0x000fc80000000006 */
[----:B------:R-:W-:-:S04]  /*0be0*/  FFMA R6, R0, R14, RZ ;  /* 0x0000000e00067223 */ /* 0x000fc800000000ff */
[----:B------:R-:W-:-:S04]  /*0bf0*/  FFMA R11, -R3, R6, R14 ;  /* 0x00000006030b7223 */ /* 0x000fc8000000010e */
[----:B------:R-:W-:Y:S01]  /*0c00*/  FFMA R0, R0, R11, R6 ;  /* 0x0000000b00007223 */ /* 0x000fe20000000006 */
[----:B0-----:R-:W-:Y:S06]  /*0c10*/  @!P0 BRA `(.L_x_3) ;  /* 0x00000000000c8947 */ /* 0x001fec0003800000 */
[----:B------:R-:W-:Y:S02]  /*0c20*/  MOV R0, R14 ;  /* 0x0000000e00007202 */ /* 0x000fe40000000f00 */
[----:B------:R-:W-:-:S07]  /*0c30*/  MOV R6, 0xc50 ;  /* 0x00000c5000067802 */ /* 0x000fce0000000f00 */
[----:B------:R-:W-:Y:S05]  /*0c40*/  CALL.REL.NOINC `($__internal_0_$__cuda_sm3x_div_rn_noftz_f32_slowpath) ;  /* 0x0000000000547944 */ /* 0x000fea0003c00000 */
.L_x_3:
[----:B------:R-:W-:Y:S05]  /*0c50*/  BSYNC.RECONVERGENT B0 ;  /* 0x0000000000007941 */ /* 0x000fea0003800200 */
.L_x_2:
[----:B------:R-:W0:Y:S01]  /*0c60*/  LDC.64 R14, c[0x0][0x3b8] ;  /* 0x0000ee00ff0e7b82 */ /* 0x000e220000000a00 */
[----:B------:R-:W1:Y:S01]  /*0c70*/  LDCU.64 UR6, c[0x0][0x3a8] ;  /* 0x00007500ff0677ac */ /* 0x000e620008000a00 */
[----:B------:R-:W-:Y:S01]  /*0c80*/  FMUL R6, R2, R5 ;  /* 0x0000000502067220 */ /* 0x000fe20000400000 */
[----:B------:R-:W2:Y:S03]  /*0c90*/  LDCU UR8, c[0x0][0x3b0] ;  /* 0x00007600ff0877ac */ /* 0x000ea60008000800 */
[----:B------:R-:W-:Y:S02]  /*0ca0*/  FMUL R3, R5, R6 ;  /* 0x0000000605037220 */ /* 0x000fe40000400000 */
[----:B------:R-:W3:Y:S08]  /*0cb0*/  LDC.64 R10, c[0x0][0x380] ;  /* 0x0000e000ff0a7b82 */ /* 0x000ef00000000a00 */
[----:B------:R-:W4:Y:S01]  /*0cc0*/  LDC.64 R8, c[0x0][0x388] ;  /* 0x0000e200ff087b82 */ /* 0x000f220000000a00 */
[--C-:B-1----:R-:W-:Y:S01]  /*0cd0*/  FFMA R13, R4, UR6, -R3.reuse ;  /* 0x00000006040d7c23 */ /* 0x102fe20008000803 */
[----:B------:R-:W-:Y:S01]  /*0ce0*/  FFMA R4, R0, UR7, R3 ;  /* 0x0000000700047c23 */ /* 0x000fe20008000003 */
[----:B------:R-:W-:Y:S01]  /*0cf0*/  FADD R0, -R2, 1 ;  /* 0x3f80000002007421 */ /* 0x000fe20000000100 */
[----:B0-----:R-:W-:-:S03]  /*0d00*/  FADD R3, R14, R15 ;  /* 0x0000000f0e037221 */ /* 0x001fc60000000000 */
[----:B------:R-:W-:Y:S01]  /*0d10*/  FFMA R13, R0, R14, R13 ;  /* 0x0000000e000d7223 */ /* 0x000fe2000000000d */
[----:B------:R-:W-:-:S03]  /*0d20*/  FFMA R4, R5, -R3, R4 ;  /* 0x8000000305047223 */ /* 0x000fc60000000004 */
[----:B--2---:R-:W-:Y:S01]  /*0d30*/  FFMA R13, R13, UR8, R2 ;  /* 0x000000080d0d7c23 */ /* 0x004fe20008000002 */
[----:B---3--:R-:W-:-:S04]  /*0d40*/  IMAD.WIDE R10, R7, 0x4, R10 ;  /* 0x00000004070a7825 */ /* 0x008fc800078e020a */
[----:B------:R-:W-:Y:S01]  /*0d50*/  FFMA R5, R4, UR8, R5 ;  /* 0x0000000804057c23 */ /* 0x000fe20008000005 */
[----:B------:R-:W-:Y:S01]  /*0d60*/  STG.E desc[UR4][R10.64], R13 ;  /* 0x0000000d0a007986 */ /* 0x000fe2000c101904 */
[----:B----4-:R-:W-:-:S05]  /*0d70*/  IMAD.WIDE R8, R7, 0x4, R8 ;  /* 0x0000000407087825 */ /* 0x010fca00078e0208 */
[----:B------:R-:W-:Y:S01]  /*0d80*/  STG.E desc[UR4][R8.64], R5 ;  /* 0x0000000508007986 */ /* 0x000fe2000c101904 */
[----:B------:R-:W-:Y:S05]  /*0d90*/  EXIT ;  /* 0x000000000000794d */ /* 0x000fea0003800000 */
        .weak           $__internal_0_$__cuda_sm3x_div_rn_noftz_f32_slowpath
        .type           $__internal_0_$__cuda_sm3x_div_rn_noftz_f32_slowpath,@function
        .size           $__internal_0_$__cuda_sm3x_div_rn_noftz_f32_slowpath,(.L_x_16 - $__internal_0_$__cuda_sm3x_div_rn_noftz_f32_slowpath)
$__internal_0_$__cuda_sm3x_div_rn_noftz_f32_slowpath:
[--C-:B------:R-:W-:Y:S01]  /*0da0*/  SHF.R.U32.HI R9, RZ, 0x17, R3.reuse ;  /* 0x00000017ff097819 */ /* 0x100fe20000011603 */
[----:B------:R-:W-:Y:S01]  /*0db0*/  BSSY.RECONVERGENT B1, `(.L_x_4) ;  /* 0x0000063000017945 */ /* 0x000fe20003800200 */
[----:B------:R-:W-:Y:S01]  /*0dc0*/  SHF.R.U32.HI R8, RZ, 0x17, R0 ;  /* 0x00000017ff087819 */ /* 0x000fe20000011600 */
[----:B------:R-:W-:Y:S01]  /*0dd0*/  IMAD.MOV.U32 R19, RZ, RZ, R3 ;  /* 0x000000ffff137224 */ /* 0x000fe200078e0003 */
[----:B------:R-:W-:Y:S02]  /*0de0*/  LOP3.LUT R9, R9, 0xff, RZ, 0xc0, !PT ;  /* 0x000000ff09097812 */ /* 0x000fe400078ec0ff */
[----:B------:R-:W-:-:S03]  /*0df0*/  LOP3.LUT R14, R8, 0xff, RZ, 0xc0, !PT ;  /* 0x000000ff080e7812 */ /* 0x000fc600078ec0ff */
[----:B------:R-:W-:Y:S01]  /*0e00*/  VIADD R12, R9, 0xffffffff ;  /* 0xffffffff090c7836 */ /* 0x000fe20000000000 */
[----:B------:R-:W-:-:S04]  /*0e10*/  IADD3 R10, PT, PT, R14, -0x1, RZ ;  /* 0xffffffff0e0a7810 */ /* 0x000fc80007ffe0ff */
[----:B------:R-:W-:-:S04]  /*0e20*/  ISETP.GT.U32.AND P0, PT, R12, 0xfd, PT ;  /* 0x000000fd0c00780c */ /* 0x000fc80003f04070 */
[----:B------:R-:W-:-:S13]  /*0e30*/  ISETP.GT.U32.OR P0, PT, R10, 0xfd, P0 ;  /* 0x000000fd0a00780c */ /* 0x000fda0000704470 */
[----:B------:R-:W-:Y:S01]  /*0e40*/  @!P0 MOV R8, RZ ;  /* 0x000000ff00088202 */ /* 0x000fe20000000f00 */
[----:B------:R-:W-:Y:S06]  /*0e50*/  @!P0 BRA `(.L_x_5) ;  /* 0x00000000005c8947 */ /* 0x000fec0003800000 */
[----:B------:R-:W-:Y:S02]  /*0e60*/  FSETP.GTU.FTZ.AND P0, PT, |R0|, +INF , PT ;  /* 0x7f8000000000780b */ /* 0x000fe40003f1c200 */
[----:B------:R-:W-:-:S04]  /*0e70*/  FSETP.GTU.FTZ.AND P1, PT, |R3|, +INF , PT ;  /* 0x7f8000000300780b */ /* 0x000fc80003f3c200 */
[----:B------:R-:W-:-:S13]  /*0e80*/  PLOP3.LUT P0, PT, P0, P1, PT, 0xf8, 0x8f ;  /* 0x00000000008f781c */ /* 0x000fda0000703f70 */
[----:B------:R-:W-:Y:S05]  /*0e90*/  @P0 BRA `(.L_x_6) ;  /* 0x00000004004c0947 */ /* 0x000fea0003800000 */
[----:B------:R-:W-:-:S13]  /*0ea0*/  LOP3.LUT P0, RZ, R19, 0x7fffffff, R0, 0xc8, !PT ;  /* 0x7fffffff13ff7812 */ /* 0x000fda000780c800 */
[----:B------:R-:W-:Y:S05]  /*0eb0*/  @!P0 BRA `(.L_x_7) ;  /* 0x00000004003c8947 */ /* 0x000fea0003800000 */
[C---:B------:R-:W-:Y:S02]  /*0ec0*/  FSETP.NEU.FTZ.AND P0, PT, |R0|.reuse, +INF , PT ;  /* 0x7f8000000000780b */ /* 0x040fe40003f1d200 */
[----:B------:R-:W-:Y:S02]  /*0ed0*/  FSETP.NEU.FTZ.AND P2, PT, |R3|, +INF , PT ;  /* 0x7f8000000300780b */ /* 0x000fe40003f5d200 */
[----:B------:R-:W-:-:S11]  /*0ee0*/  FSETP.NEU.FTZ.AND P1, PT, |R0|, +INF , PT ;  /* 0x7f8000000000780b */ /* 0x000fd60003f3d200 */
[----:B------:R-:W-:Y:S05]  /*0ef0*/  @!P2 BRA !P0, `(.L_x_7) ;  /* 0x00000004002ca947 */ /* 0x000fea0004000000 */
[----:B------:R-:W-:-:S04]  /*0f00*/  LOP3.LUT P0, RZ, R0, 0x7fffffff, RZ, 0xc0, !PT ;  /* 0x7fffffff00ff7812 */ /* 0x000fc8000780c0ff */
[----:B------:R-:W-:-:S13]  /*0f10*/  PLOP3.LUT P0, PT, P2, P0, PT, 0x2f, 0xf2 ;  /* 0x0000000000f2781c */ /* 0x000fda0001700577 */
[----:B------:R-:W-:Y:S05]  /*0f20*/  @P0 BRA `(.L_x_8) ;  /* 0x0000000400180947 */ /* 0x000fea0003800000 */
[----:B------:R-:W-:-:S04]  /*0f30*/  LOP3.LUT P0, RZ, R19, 0x7fffffff, RZ, 0xc0, !PT ;  /* 0x7fffffff13ff7812 */ /* 0x000fc8000780c0ff */
[----:B------:R-:W-:-:S13]  /*0f40*/  PLOP3.LUT P0, PT, P1, P0, PT, 0x2f, 0xf2 ;  /* 0x0000000000f2781c */ /* 0x000fda0000f00577 */
[----:B------:R-:W-:Y:S05]  /*0f50*/  @P0 BRA `(.L_x_9) ;  /* 0x0000000400000947 */ /* 0x000fea0003800000 */
[----:B------:R-:W-:Y:S02]  /*0f60*/  ISETP.GE.AND P0, PT, R10, RZ, PT ;  /* 0x000000ff0a00720c */ /* 0x000fe40003f06270 */
[----:B------:R-:W-:-:S11]  /*0f70*/  ISETP.GE.AND P1, PT, R12, RZ, PT ;  /* 0x000000ff0c00720c */ /* 0x000fd60003f26270 */
[----:B------:R-:W-:Y:S01]  /*0f80*/  @P0 IMAD.MOV.U32 R8, RZ, RZ, RZ ;  /* 0x000000ffff080224 */ /* 0x000fe200078e00ff */
[----:B------:R-:W-:Y:S01]  /*0f90*/  @!P0 MOV R8, 0xffffffc0 ;  /* 0xffffffc000088802 */ /* 0x000fe20000000f00 */
[----:B------:R-:W-:Y:S01]  /*0fa0*/  @!P0 FFMA R0, R0, 1.84467440737095516160e+19, RZ ;  /* 0x5f80000000008823 */ /* 0x000fe200000000ff */
[----:B------:R-:W-:-:S03]  /*0fb0*/  @!P1 FFMA R19, R3, 1.84467440737095516160e+19, RZ ;  /* 0x5f80000003139823 */ /* 0x000fc600000000ff */
[----:B------:R-:W-:-:S07]  /*0fc0*/  @!P1 VIADD R8, R8, 0x40 ;  /* 0x0000004008089836 */ /* 0x000fce0000000000 */
.L_x_5:
[----:B------:R-:W-:Y:S01]  /*0fd0*/  LEA R10, R9, 0xc0800000, 0x17 ;  /* 0xc0800000090a7811 */ /* 0x000fe200078eb8ff */
[----:B------:R-:W-:Y:S03]  /*0fe0*/  BSSY.RECONVERGENT B2, `(.L_x_10) ;  /* 0x0000036000027945 */ /* 0x000fe60003800200 */
[----:B------:R-:W-:Y:S01]  /*0ff0*/  IADD3 R12, PT, PT, -R10, R19, RZ ;  /* 0x000000130a0c7210 */ /* 0x000fe20007ffe1ff */
[----:B------:R-:W-:-:S03]  /*1000*/  VIADD R10, R14, 0xffffff81 ;  /* 0xffffff810e0a7836 */ /* 0x000fc60000000000 */
[----:B------:R-:W0:Y:S01]  /*1010*/  MUFU.RCP R19, R12 ;  /* 0x0000000c00137308 */ /* 0x000e220000001000 */
[----:B------:R-:W-:Y:S01]  /*1020*/  FADD.FTZ R21, -R12, -RZ ;  /* 0x800000ff0c157221 */ /* 0x000fe20000010100 */
[----:B------:R-:W-:-:S03]  /*1030*/  IMAD R0, R10, -0x800000, R0 ;  /* 0xff8000000a007824 */ /* 0x000fc600078e0200 */
[----:B0-----:R-:W-:-:S04]  /*1040*/  FFMA R14, R19, R21, 1 ;  /* 0x3f800000130e7423 */ /* 0x001fc80000000015 */
[----:B------:R-:W-:-:S04]  /*1050*/  FFMA R19, R19, R14, R19 ;  /* 0x0000000e13137223 */ /* 0x000fc80000000013 */
[----:B------:R-:W-:-:S04]  /*1060*/  FFMA R14, R0, R19, RZ ;  /* 0x00000013000e7223 */ /* 0x000fc800000000ff */
[----:B------:R-:W-:-:S04]  /*1070*/  FFMA R16, R21, R14, R0 ;  /* 0x0000000e15107223 */ /* 0x000fc80000000000 */
[----:B------:R-:W-:-:S04]  /*1080*/  FFMA R16, R19, R16, R14 ;  /* 0x0000001013107223 */ /* 0x000fc8000000000e */
[----:B------:R-:W-:Y:S01]  /*1090*/  FFMA R23, R21, R16, R0 ;  /* 0x0000001015177223 */ /* 0x000fe20000000000 */
[----:B------:R-:W-:-:S03]  /*10a0*/  IADD3 R21, PT, PT, R10, 0x7f, -R9 ;  /* 0x0000007f0a157810 */ /* 0x000fc60007ffe809 */
[----:B------:R-:W-:Y:S01]  /*10b0*/  FFMA R0, R19, R23, R16 ;  /* 0x0000001713007223 */ /* 0x000fe20000000010 */
[----:B------:R-:W-:-:S04]  /*10c0*/  IADD3 R21, PT, PT, R21, R8, RZ ;  /* 0x0000000815157210 */ /* 0x000fc80007ffe0ff */
[----:B------:R-:W-:-:S04]  /*10d0*/  SHF.R.U32.HI R9, RZ, 0x17, R0 ;  /* 0x00000017ff097819 */ /* 0x000fc80000011600 */
[----:B------:R-:W-:-:S05]  /*10e0*/  LOP3.LUT R9, R9, 0xff, RZ, 0xc0, !PT ;  /* 0x000000ff09097812 */ /* 0x000fca00078ec0ff */
[----:B------:R-:W-:-:S05]  /*10f0*/  IMAD.IADD R12, R9, 0x1, R21 ;  /* 0x00000001090c7824 */ /* 0x000fca00078e0215 */
[----:B------:R-:W-:-:S04]  /*1100*/  IADD3 R8, PT, PT, R12, -0x1, RZ ;  /* 0xffffffff0c087810 */ /* 0x000fc80007ffe0ff */
[----:B------:R-:W-:-:S13]  /*1110*/  ISETP.GE.U32.AND P0, PT, R8, 0xfe, PT ;  /* 0x000000fe0800780c */ /* 0x000fda0003f06070 */
[----:B------:R-:W-:Y:S05]  /*1120*/  @!P0 BRA `(.L_x_11) ;  /* 0x0000000000808947 */ /* 0x000fea0003800000 */
[----:B------:R-:W-:-:S13]  /*1130*/  ISETP.GT.AND P0, PT, R12, 0xfe, PT ;  /* 0x000000fe0c00780c */ /* 0x000fda0003f04270 */
[----:B------:R-:W-:Y:S05]  /*1140*/  @P0 BRA `(.L_x_12) ;  /* 0x00000000006c0947 */ /* 0x000fea0003800000 */
[----:B------:R-:W-:-:S13]  /*1150*/  ISETP.GE.AND P0, PT, R12, 0x1, PT ;  /* 0x000000010c00780c */ /* 0x000fda0003f06270 */
[----:B------:R-:W-:Y:S05]  /*1160*/  @P0 BRA `(.L_x_13) ;  /* 0x0000000000740947 */ /* 0x000fea0003800000 */
[----:B------:R-:W-:Y:S02]  /*1170*/  ISETP.GE.AND P0, PT, R12, -0x18, PT ;  /* 0xffffffe80c00780c */ /* 0x000fe40003f06270 */
[----:B------:R-:W-:-:S11]  /*1180*/  LOP3.LUT R0, R0, 0x80000000, RZ, 0xc0, !PT ;  /* 0x8000000000007812 */ /* 0x000fd600078ec0ff */
[----:B------:R-:W-:Y:S05]  /*1190*/  @!P0 BRA `(.L_x_13) ;  /* 0x0000000000688947 */ /* 0x000fea0003800000 */
[CCC-:B------:R-:W-:Y:S01]  /*11a0*/  FFMA.RZ R8, R19.reuse, R23.reuse, R16.reuse ;  /* 0x0000001713087223 */ /* 0x1c0fe2000000c010 */
[C---:B------:R-:W-:Y:S01]  /*11b0*/  VIADD R10, R12.reuse, 0x20 ;  /* 0x000000200c0a7836 */ /* 0x040fe20000000000 */
[C---:B------:R-:W-:Y:S02]  /*11c0*/  ISETP.NE.AND P2, PT, R12.reuse, RZ, PT ;  /* 0x000000ff0c00720c */ /* 0x040fe40003f45270 */
[----:B------:R-:W-:Y:S02]  /*11d0*/  ISETP.NE.AND P1, PT, R12, RZ, PT ;  /* 0x000000ff0c00720c */ /* 0x000fe40003f25270 */
[----:B------:R-:W-:Y:S01]  /*11e0*/  LOP3.LUT R9, R8, 0x7fffff, RZ, 0xc0, !PT ;  /* 0x007fffff08097812 */ /* 0x000fe200078ec0ff */
[CCC-:B------:R-:W-:Y:S01]  /*11f0*/  FFMA.RP R8, R19.reuse, R23.reuse, R16.reuse ;  /* 0x0000001713087223 */ /* 0x1c0fe20000008010 */
[----:B------:R-:W-:Y:S01]  /*1200*/  FFMA.RM R19, R19, R23, R16 ;  /* 0x0000001713137223 */ /* 0x000fe20000004010 */
[----:B------:R-:W-:Y:S02]  /*1210*/  IADD3 R12, PT, PT, -R12, RZ, RZ ;  /* 0x000000ff0c0c7210 */ /* 0x000fe40007ffe1ff */
[----:B------:R-:W-:-:S02]  /*1220*/  LOP3.LUT R9, R9, 0x800000, RZ, 0xfc, !PT ;  /* 0x0080000009097812 */ /* 0x000fc400078efcff */
[----:B------:R-:W-:Y:S02]  /*1230*/  FSETP.NEU.FTZ.AND P0, PT, R8, R19, PT ;  /* 0x000000130800720b */ /* 0x000fe40003f1d000 */
[----:B------:R-:W-:Y:S02]  /*1240*/  SHF.L.U32 R10, R9, R10, RZ ;  /* 0x0000000a090a7219 */ /* 0x000fe400000006ff */
[----:B------:R-:W-:Y:S02]  /*1250*/  SEL R8, R12, RZ, P2 ;  /* 0x000000ff0c087207 */ /* 0x000fe40001000000 */
[----:B------:R-:W-:Y:S02]  /*1260*/  ISETP.NE.AND P1, PT, R10, RZ, P1 ;  /* 0x000000ff0a00720c */ /* 0x000fe40000f25270 */
[----:B------:R-:W-:Y:S02]  /*1270*/  SHF.R.U32.HI R8, RZ, R8, R9 ;  /* 0x00000008ff087219 */ /* 0x000fe40000011609 */
[----:B------:R-:W-:-:S02]  /*1280*/  PLOP3.LUT P0, PT, P0, P1, PT, 0xf8, 0x8f ;  /* 0x00000000008f781c */ /* 0x000fc40000703f70 */
[----:B------:R-:W-:Y:S02]  /*1290*/  SHF.R.U32.HI R10, RZ, 0x1, R8 ;  /* 0x00000001ff0a7819 */ /* 0x000fe40000011608 */
[----:B------:R-:W-:-:S04]  /*12a0*/  SEL R9, RZ, 0x1, !P0 ;  /* 0x00000001ff097807 */ /* 0x000fc80004000000 */
[----:B------:R-:W-:-:S04]  /*12b0*/  LOP3.LUT R9, R9, 0x1, R10, 0xf8, !PT ;  /* 0x0000000109097812 */ /* 0x000fc800078ef80a */
[----:B------:R-:W-:-:S05]  /*12c0*/  LOP3.LUT R9, R9, R8, RZ, 0xc0, !PT ;  /* 0x0000000809097212 */ /* 0x000fca00078ec0ff */
[----:B------:R-:W-:-:S05]  /*12d0*/  IMAD.IADD R9, R10, 0x1, R9 ;  /* 0x000000010a097824 */ /* 0x000fca00078e0209 */
[----:B------:R-:W-:Y:S01]  /*12e0*/  LOP3.LUT R0, R9, R0, RZ, 0xfc, !PT ;  /* 0x0000000009007212 */ /* 0x000fe200078efcff */
[----:B------:R-:W-:Y:S06]  /*12f0*/  BRA `(.L_x_13) ;  /* 0x0000000000107947 */ /* 0x000fec0003800000 */
.L_x_12:
[----:B------:R-:W-:-:S04]  /*1300*/  LOP3.LUT R0, R0, 0x80000000, RZ, 0xc0, !PT ;  /* 0x8000000000007812 */ /* 0x000fc800078ec0ff */
[----:B------:R-:W-:Y:S01]  /*1310*/  LOP3.LUT R0, R0, 0x7f800000, RZ, 0xfc, !PT ;  /* 0x7f80000000007812 */ /* 0x000fe200078efcff */
[----:B------:R-:W-:Y:S06]  /*1320*/  BRA `(.L_x_13) ;  /* 0x0000000000047947 */ /* 0x000fec0003800000 */
.L_x_11:
[----:B------:R-:W-:-:S07]  /*1330*/  LEA R0, R21, R0, 0x17 ;  /* 0x0000000015007211 */ /* 0x000fce00078eb8ff */
.L_x_13:
[----:B------:R-:W-:Y:S05]  /*1340*/  BSYNC.RECONVERGENT B2 ;  /* 0x0000000000027941 */ /* 0x000fea0003800200 */
.L_x_10:
[----:B------:R-:W-:Y:S05]  /*1350*/  BRA `(.L_x_14) ;  /* 0x0000000000207947 */ /* 0x000fea0003800000 */
.L_x_9:
[----:B------:R-:W-:-:S04]  /*1360*/  LOP3.LUT R0, R19, 0x80000000, R0, 0x48, !PT ;  /* 0x8000000013007812 */ /* 0x000fc800078e4800 */
[----:B------:R-:W-:Y:S01]  /*1370*/  LOP3.LUT R0, R0, 0x7f800000, RZ, 0xfc, !PT ;  /* 0x7f80000000007812 */ /* 0x000fe200078efcff */
[----:B------:R-:W-:Y:S06]  /*1380*/  BRA `(.L_x_14) ;  /* 0x0000000000147947 */ /* 0x000fec0003800000 */
.L_x_8:
[----:B------:R-:W-:Y:S01]  /*1390*/  LOP3.LUT R0, R19, 0x80000000, R0, 0x48, !PT ;  /* 0x8000000013007812 */ /* 0x000fe200078e4800 */
[----:B------:R-:W-:Y:S06]  /*13a0*/  BRA `(.L_x_14) ;  /* 0x00000000000c7947 */ /* 0x000fec0003800000 */
.L_x_7:
[----:B------:R-:W0:Y:S01]  /*13b0*/  MUFU.RSQ R0, -QNAN ;  /* 0xffc0000000007908 */ /* 0x000e220000001400 */
[----:B------:R-:W-:Y:S05]  /*13c0*/  BRA `(.L_x_14) ;  /* 0x0000000000047947 */ /* 0x000fea0003800000 */
.L_x_6:
[----:B------:R-:W-:-:S07]  /*13d0*/  FADD.FTZ R0, R0, R3 ;  /* 0x0000000300007221 */ /* 0x000fce0000010000 */
.L_x_14:
[----:B------:R-:W-:Y:S05]  /*13e0*/  BSYNC.RECONVERGENT B1 ;  /* 0x0000000000017941 */ /* 0x000fea0003800200 */
.L_x_4:
[----:B------:R-:W-:Y:S02]  /*13f0*/  HFMA2 R9, -RZ, RZ, 0, 0 ;  /* 0x00000000ff097431 */ /* 0x000fe400000001ff */
[----:B------:R-:W-:-:S04]  /*1400*/  IMAD.MOV.U32 R8, RZ, RZ, R6 ;  /* 0x000000ffff087224 */ /* 0x000fc800078e0006 */
[----:B0-----:R-:W-:Y:S05]  /*1410*/  RET.REL.NODEC R8 `(_Z11step_kernelPfS_PKfS1_iiffffff) ;  /* 0xffffffe808f87950 */ /* 0x001fea0003c3ffff */
.L_x_15:
[----:B------:R-:W-:-:S00]  /*1420*/  BRA `(.L_x_15) ;  /* 0xfffffffc00fc7947 */ /* 0x000fc0000383ffff */
[----:B------:R-:W-:-:S00]  /*1430*/  NOP ;  /* 0x0000000000007918 */ /* 0x000fc00000000000 */
        /* <DEDUP_REMOVED lines=12> */
.L_x_16:


//--------------------- .nv.shared.reserved.0     --------------------------
	.section	.nv.shared.reserved.0,"aw",@nobits
	.weak		__nv_reservedSMEM_offset_0_alias
	.size		__nv_reservedSMEM_offset_0_alias, 0, 64
	.other		__nv_reservedSMEM_offset_0_alias,@"STO_CUDA_RESERVED_SHARED STV_DEFAULT"
__nv_reservedSMEM_offset_0_alias:
	.zero		0
	.zero		64


//--------------------- .nv.constant0._Z11step_kernelPfS_PKfS1_iiffffff --------------------------
	.section	.nv.constant0._Z11step_kernelPfS_PKfS1_iiffffff,"a",@progbits
	.sectionflags	@""
	.align	4
.nv.constant0._Z11step_kernelPfS_PKfS1_iiffffff:
	.zero		960


//--------------------- SYMBOLS --------------------------

	.type		.nv.reservedSmem.offset0,@object
	.size		.nv.reservedSmem.offset0,0x4
